	.headerflags	@"EF_CUDA_TEXMODE_UNIFIED EF_CUDA_64BIT_ADDRESS EF_CUDA_ACCELERATORS EF_CUDA_SM90 EF_CUDA_VIRTUAL_SM(EF_CUDA_SM90)"
	.elftype	@"ET_EXEC"


//--------------------- .nv.info                  --------------------------
	.section	.nv.info,"",@"SHT_CUDA_INFO"
	.align	4


	//----- nvinfo : EIATTR_REGCOUNT
	.align		4
        /*0000*/ 	.byte	0x04, 0x2f
        /*0002*/ 	.short	(.L_3 - .L_2)
	.align		4
.L_2:
        /*0004*/ 	.word	index@(triton_poi_fused__native_batch_norm_legit_no_training_relu_14)
        /*0008*/ 	.word	0x00000020


	//----- nvinfo : EIATTR_MIN_STACK_SIZE
	.align		4
.L_3:
        /*000c*/ 	.byte	0x04, 0x12
        /*000e*/ 	.short	(.L_5 - .L_4)
	.align		4
.L_4:
        /*0010*/ 	.word	index@(triton_poi_fused__native_batch_norm_legit_no_training_relu_14)
        /*0014*/ 	.word	0x00000000


	//----- nvinfo : EIATTR_FRAME_SIZE
	.align		4
.L_5:
        /*0018*/ 	.byte	0x04, 0x11
        /*001a*/ 	.short	(.L_7 - .L_6)
	.align		4
.L_6:
        /*001c*/ 	.word	index@(triton_poi_fused__native_batch_norm_legit_no_training_relu_14)
        /*0020*/ 	.word	0x00000000


	//----- nvinfo : EIATTR_MIN_STACK_SIZE
	.align		4
.L_7:
        /*0024*/ 	.byte	0x04, 0x12
        /*0026*/ 	.short	(.L_9 - .L_8)
	.align		4
.L_8:
        /*0028*/ 	.word	index@(triton_poi_fused__native_batch_norm_legit_no_training_relu_14)
        /*002c*/ 	.word	0x00000000
.L_9:


//--------------------- .nv.info.triton_poi_fused__native_batch_norm_legit_no_training_relu_14 --------------------------
	.section	.nv.info.triton_poi_fused__native_batch_norm_legit_no_training_relu_14,"",@"SHT_CUDA_INFO"
	.sectionflags	@""
	.align	4


	//----- nvinfo : EIATTR_CUDA_API_VERSION
	.align		4
        /*0000*/ 	.byte	0x04, 0x37
        /*0002*/ 	.short	(.L_11 - .L_10)
.L_10:
        /*0004*/ 	.word	0x0000007c


	//----- nvinfo : EIATTR_KPARAM_INFO
	.align		4
.L_11:
        /*0008*/ 	.byte	0x04, 0x17
        /*000a*/ 	.short	(.L_13 - .L_12)
.L_12:
        /*000c*/ 	.word	0x00000000
        /*0010*/ 	.short	0x0006
        /*0012*/ 	.short	0x0030
        /*0014*/ 	.byte	0x00, 0xf0, 0x11, 0x00


	//----- nvinfo : EIATTR_KPARAM_INFO
	.align		4
.L_13:
        /*0018*/ 	.byte	0x04, 0x17
        /*001a*/ 	.short	(.L_15 - .L_14)
.L_14:
        /*001c*/ 	.word	0x00000000
        /*0020*/ 	.short	0x0005
        /*0022*/ 	.short	0x0028
        /*0024*/ 	.byte	0x00, 0xf4, 0x21, 0x00


	//----- nvinfo : EIATTR_KPARAM_INFO
	.align		4
.L_15:
        /*0028*/ 	.byte	0x04, 0x17
        /*002a*/ 	.short	(.L_17 - .L_16)
.L_16:
        /*002c*/ 	.word	0x00000000
        /*0030*/ 	.short	0x0004
        /*0032*/ 	.short	0x0020
        /*0034*/ 	.byte	0x00, 0xf4, 0x21, 0x00


	//----- nvinfo : EIATTR_KPARAM_INFO
	.align		4
.L_17:
        /*0038*/ 	.byte	0x04, 0x17
        /*003a*/ 	.short	(.L_19 - .L_18)
.L_18:
        /*003c*/ 	.word	0x00000000
        /*0040*/ 	.short	0x0003
        /*0042*/ 	.short	0x0018
        /*0044*/ 	.byte	0x00, 0xf4, 0x21, 0x00


	//----- nvinfo : EIATTR_KPARAM_INFO
	.align		4
.L_19:
        /*0048*/ 	.byte	0x04, 0x17
        /*004a*/ 	.short	(.L_21 - .L_20)
.L_20:
        /*004c*/ 	.word	0x00000000
        /*0050*/ 	.short	0x0002
        /*0052*/ 	.short	0x0010
        /*0054*/ 	.byte	0x00, 0xf4, 0x21, 0x00


	//----- nvinfo : EIATTR_KPARAM_INFO
	.align		4
.L_21:
        /*0058*/ 	.byte	0x04, 0x17
        /*005a*/ 	.short	(.L_23 - .L_22)
.L_22:
        /*005c*/ 	.word	0x00000000
        /*0060*/ 	.short	0x0001
        /*0062*/ 	.short	0x0008
        /*0064*/ 	.byte	0x00, 0xf4, 0x21, 0x00


	//----- nvinfo : EIATTR_KPARAM_INFO
	.align		4
.L_23:
        /*0068*/ 	.byte	0x04, 0x17
        /*006a*/ 	.short	(.L_25 - .L_24)
.L_24:
        /*006c*/ 	.word	0x00000000
        /*0070*/ 	.short	0x0000
        /*0072*/ 	.short	0x0000
        /*0074*/ 	.byte	0x00, 0xf4, 0x21, 0x00


	//----- nvinfo : EIATTR_SPARSE_MMA_MASK
	.align		4
.L_25:
        /*0078*/ 	.byte	0x03, 0x50
        /*007a*/ 	.short	0x0000


	//----- nvinfo : EIATTR_MAXREG_COUNT
	.align		4
        /*007c*/ 	.byte	0x03, 0x1b
        /*007e*/ 	.short	0x00ff


	//----- nvinfo : EIATTR_EXIT_INSTR_OFFSETS
	.align		4
        /*0080*/ 	.byte	0x04, 0x1c
        /*0082*/ 	.short	(.L_27 - .L_26)


	//   ....[0]....
.L_26:
        /*0084*/ 	.word	0x000006e0


	//----- nvinfo : EIATTR_REQNTID
	.align		4
.L_27:
        /*0088*/ 	.byte	0x04, 0x10
        /*008a*/ 	.short	(.L_29 - .L_28)
.L_28:
        /*008c*/ 	.word	0x00000080
        /*0090*/ 	.word	0x00000001
        /*0094*/ 	.word	0x00000001


	//----- nvinfo : EIATTR_CBANK_PARAM_SIZE
	.align		4
.L_29:
        /*0098*/ 	.byte	0x03, 0x19
        /*009a*/ 	.short	0x0034


	//----- nvinfo : EIATTR_PARAM_CBANK
	.align		4
        /*009c*/ 	.byte	0x04, 0x0a
        /*009e*/ 	.short	(.L_31 - .L_30)
	.align		4
.L_30:
        /*00a0*/ 	.word	index@(.nv.constant0.triton_poi_fused__native_batch_norm_legit_no_training_relu_14)
        /*00a4*/ 	.short	0x0210
        /*00a6*/ 	.short	0x0034


	//----- nvinfo : EIATTR_SW_WAR
	.align		4
.L_31:
        /*00a8*/ 	.byte	0x04, 0x36
        /*00aa*/ 	.short	(.L_33 - .L_32)
.L_32:
        /*00ac*/ 	.word	0x00000008
.L_33:


//--------------------- .nv.callgraph             --------------------------
	.section	.nv.callgraph,"",@"SHT_CUDA_CALLGRAPH"
	.align	4
	.sectionentsize	8
	.align		4
        /*0000*/ 	.word	0x00000000
	.align		4
        /*0004*/ 	.word	0xffffffff
	.align		4
        /*0008*/ 	.word	0x00000000
	.align		4
        /*000c*/ 	.word	0xfffffffe
	.align		4
        /*0010*/ 	.word	0x00000000
	.align		4
        /*0014*/ 	.word	0xfffffffd
	.align		4
        /*0018*/ 	.word	0x00000000
	.align		4
        /*001c*/ 	.word	0xfffffffc


//--------------------- .nv.constant4             --------------------------
	.section	.nv.constant4,"a",@progbits
	.align	8
	.align		8
.nv.constant4:
        /*0000*/ 	.dword	_$_str
	.align		8
        /*0008*/ 	.dword	_$_str_$_2


//--------------------- .text.triton_poi_fused__native_batch_norm_legit_no_training_relu_14 --------------------------
	.section	.text.triton_poi_fused__native_batch_norm_legit_no_training_relu_14,"ax",@progbits
	.align	128
        .global         triton_poi_fused__native_batch_norm_legit_no_training_relu_14
        .type           triton_poi_fused__native_batch_norm_legit_no_training_relu_14,@function
        .size           triton_poi_fused__native_batch_norm_legit_no_training_relu_14,(.L_x_1 - triton_poi_fused__native_batch_norm_legit_no_training_relu_14)
        .other          triton_poi_fused__native_batch_norm_legit_no_training_relu_14,@"STO_CUDA_ENTRY STV_DEFAULT"
triton_poi_fused__native_batch_norm_legit_no_training_relu_14:
.text.triton_poi_fused__native_batch_norm_legit_no_training_relu_14:
[----:B------:R-:W-:Y:S01]  /*0000*/  LDC R1, c[0x0][0x28] ;  /* 0x00000a00ff017b82 */ /* 0x000fe20000000800 */
[----:B------:R-:W1:Y:S01]  /*0010*/  S2R R0, SR_TID.X ;  /* 0x0000000000007919 */ /* 0x000e620000002100 */
[----:B------:R-:W-:-:S06]  /*0020*/  ULDC.64 UR4, c[0x0][0x208] ;  /* 0x0000820000047ab9 */ /* 0x000fcc0000000a00 */
[----:B------:R-:W2:Y:S01]  /*0030*/  LDC.64 R16, c[0x0][0x218] ;  /* 0x00008600ff107b82 */ /* 0x000ea20000000a00 */
[----:B------:R-:W3:Y:S07]  /*0040*/  S2R R3, SR_CTAID.X ;  /* 0x0000000000037919 */ /* 0x000eee0000002500 */
[----:B------:R-:W4:Y:S08]  /*0050*/  LDC.64 R14, c[0x0][0x210] ;  /* 0x00008400ff0e7b82 */ /* 0x000f300000000a00 */
[----:B------:R-:W5:Y:S01]  /*0060*/  LDC.64 R12, c[0x0][0x230] ;  /* 0x00008c00ff0c7b82 */ /* 0x000f620000000a00 */
[----:B-1----:R-:W-:-:S02]  /*0070*/  SHF.L.U32 R0, R0, 0x2, RZ ;  /* 0x0000000200007819 */ /* 0x002fc400000006ff */
[----:B---3--:R-:W-:Y:S02]  /*0080*/  SHF.R.S32.HI R5, RZ, 0x15, R3 ;  /* 0x00000015ff057819 */ /* 0x008fe40000011403 */
[----:B------:R-:W-:Y:S02]  /*0090*/  LOP3.LUT R0, R0, 0x1fc, RZ, 0xc0, !PT ;  /* 0x000001fc00007812 */ /* 0x000fe400078ec0ff */
[----:B------:R-:W-:Y:S02]  /*00a0*/  SGXT R5, R5, 0x1 ;  /* 0x000000010505781a */ /* 0x000fe40000000200 */
[----:B------:R-:W-:Y:S02]  /*00b0*/  LEA R18, R3, R0, 0xa ;  /* 0x0000000003127211 */ /* 0x000fe400078e50ff */
[----:B------:R-:W1:Y:S02]  /*00c0*/  LDC.64 R2, c[0x0][0x220] ;  /* 0x00008800ff027b82 */ /* 0x000e640000000a00 */
[----:B------:R-:W-:-:S04]  /*00d0*/  LEA.HI R5, R5, R18, RZ, 0x6 ;  /* 0x0000001205057211 */ /* 0x000fc800078f30ff */
[--C-:B------:R-:W-:Y:S02]  /*00e0*/  SHF.R.S32.HI R23, RZ, 0x6, R5.reuse ;  /* 0x00000006ff177819 */ /* 0x100fe40000011405 */
[----:B------:R-:W-:Y:S02]  /*00f0*/  SHF.R.S32.HI R0, RZ, 0x1f, R5 ;  /* 0x0000001fff007819 */ /* 0x000fe40000011405 */
[----:B------:R-:W-:Y:S02]  /*0100*/  IADD3 R5, R5, 0x200, RZ ;  /* 0x0000020005057810 */ /* 0x000fe40007ffe0ff */
[----:B------:R-:W-:Y:S02]  /*0110*/  LEA.HI R0, R0, R23, RZ, 0x9 ;  /* 0x0000001700007211 */ /* 0x000fe400078f48ff */
[--C-:B------:R-:W-:Y:S02]  /*0120*/  SHF.R.S32.HI R19, RZ, 0x6, R5.reuse ;  /* 0x00000006ff137819 */ /* 0x100fe40000011405 */
[----:B------:R-:W-:-:S02]  /*0130*/  SHF.R.S32.HI R4, RZ, 0x1f, R5 ;  /* 0x0000001fff047819 */ /* 0x000fc40000011405 */
[----:B------:R-:W-:Y:S02]  /*0140*/  LOP3.LUT R0, R0, 0xfffffe00, RZ, 0xc0, !PT ;  /* 0xfffffe0000007812 */ /* 0x000fe400078ec0ff */
[----:B------:R-:W-:Y:S02]  /*0150*/  LEA.HI R4, R4, R19, RZ, 0x9 ;  /* 0x0000001304047211 */ /* 0x000fe400078f48ff */
[----:B------:R-:W-:Y:S02]  /*0160*/  IADD3 R23, R23, -R0, RZ ;  /* 0x8000000017177210 */ /* 0x000fe40007ffe0ff */
[----:B------:R-:W-:-:S03]  /*0170*/  LOP3.LUT R4, R4, 0xfffffe00, RZ, 0xc0, !PT ;  /* 0xfffffe0004047812 */ /* 0x000fc600078ec0ff */
[----:B-1----:R-:W-:Y:S01]  /*0180*/  IMAD.WIDE R8, R23, 0x4, R2 ;  /* 0x0000000417087825 */ /* 0x002fe200078e0202 */
[----:B------:R-:W-:-:S04]  /*0190*/  IADD3 R19, R19, -R4, RZ ;  /* 0x8000000413137210 */ /* 0x000fc80007ffe0ff */
[----:B------:R-:W3:Y:S01]  /*01a0*/  LDG.E.EL R20, desc[UR4][R8.64] ;  /* 0x0000000408147981 */ /* 0x000ee2000c2e1900 */
[----:B------:R-:W-:Y:S02]  /*01b0*/  IMAD.WIDE R10, R19, 0x4, R2 ;  /* 0x00000004130a7825 */ /* 0x000fe400078e0202 */
[----:B------:R-:W1:Y:S03]  /*01c0*/  LDC.64 R2, c[0x0][0x228] ;  /* 0x00008a00ff027b82 */ /* 0x000e660000000a00 */
[----:B------:R-:W3:Y:S01]  /*01d0*/  LDG.E.EL R21, desc[UR4][R10.64] ;  /* 0x000000040a157981 */ /* 0x000ee2000c2e1900 */
[----:B--2---:R-:W-:-:S04]  /*01e0*/  IMAD.WIDE R26, R23, 0x4, R16 ;  /* 0x00000004171a7825 */ /* 0x004fc800078e0210 */
[----:B----4-:R-:W-:Y:S01]  /*01f0*/  IMAD.WIDE R14, R18, 0x4, R14 ;  /* 0x00000004120e7825 */ /* 0x010fe200078e020e */
[----:B------:R-:W2:Y:S04]  /*0200*/  LDG.E.EL R0, desc[UR4][R26.64] ;  /* 0x000000041a007981 */ /* 0x000ea8000c2e1900 */
[----:B------:R-:W2:Y:S01]  /*0210*/  LDG.E.128 R4, desc[UR4][R14.64] ;  /* 0x000000040e047981 */ /* 0x000ea2000c1e1d00 */
[----:B------:R-:W-:-:S03]  /*0220*/  IMAD.WIDE R16, R19, 0x4, R16 ;  /* 0x0000000413107825 */ /* 0x000fc600078e0210 */
[----:B------:R-:W4:Y:S04]  /*0230*/  LDG.E.128 R8, desc[UR4][R14.64+0x800] ;  /* 0x000800040e087981 */ /* 0x000f28000c1e1d00 */
[----:B------:R-:W4:Y:S01]  /*0240*/  LDG.E.EL R16, desc[UR4][R16.64] ;  /* 0x0000000410107981 */ /* 0x000f22000c2e1900 */
[----:B01----:R-:W-:-:S04]  /*0250*/  IMAD.WIDE R24, R23, 0x4, R2 ;  /* 0x0000000417187825 */ /* 0x003fc800078e0202 */
[----:B-----5:R-:W-:Y:S02]  /*0260*/  IMAD.WIDE R22, R23, 0x4, R12 ;  /* 0x0000000417167825 */ /* 0x020fe400078e020c */
[----:B------:R-:W5:Y:S04]  /*0270*/  LDG.E.EL R24, desc[UR4][R24.64] ;  /* 0x0000000418187981 */ /* 0x000f68000c2e1900 */
[----:B------:R-:W5:Y:S01]  /*0280*/  LDG.E.EL R23, desc[UR4][R22.64] ;  /* 0x0000000416177981 */ /* 0x000f62000c2e1900 */
[----:B------:R-:W-:-:S04]  /*0290*/  IMAD.WIDE R2, R19, 0x4, R2 ;  /* 0x0000000413027825 */ /* 0x000fc800078e0202 */
[----:B------:R-:W-:Y:S02]  /*02a0*/  IMAD.WIDE R28, R19, 0x4, R12 ;  /* 0x00000004131c7825 */ /* 0x000fe400078e020c */
[----:B------:R0:W4:Y:S04]  /*02b0*/  LDG.E.EL R12, desc[UR4][R2.64] ;  /* 0x00000004020c7981 */ /* 0x000128000c2e1900 */
[----:B------:R-:W4:Y:S01]  /*02c0*/  LDG.E.EL R13, desc[UR4][R28.64] ;  /* 0x000000041c0d7981 */ /* 0x000f22000c2e1900 */
[----:B0-----:R-:W-:Y:S01]  /*02d0*/  HFMA2.MMA R3, -RZ, RZ, 1.625, 0 ;  /* 0x3e800000ff037435 */ /* 0x001fe200000001ff */
[----:B---3--:R-:W-:-:S04]  /*02e0*/  FADD R20, R20, 9.9999997473787516356e-06 ;  /* 0x3727c5ac14147421 */ /* 0x008fc80000000000 */
[----:B------:R-:W0:Y:S01]  /*02f0*/  MUFU.SQRT R19, R20 ;  /* 0x0000001400137308 */ /* 0x000e220000002000 */
[----:B------:R-:W-:-:S07]  /*0300*/  FADD R21, R21, 9.9999997473787516356e-06 ;  /* 0x3727c5ac15157421 */ /* 0x000fce0000000000 */
[----:B------:R-:W1:Y:S01]  /*0310*/  MUFU.SQRT R25, R21 ;  /* 0x0000001500197308 */ /* 0x000e620000002000 */
[C---:B0-----:R-:W-:Y:S02]  /*0320*/  FSETP.GT.AND P0, PT, R19.reuse, 8.50705917302346158658e+37, PT ;  /* 0x7e8000001300780b */ /* 0x041fe40003f04000 */
[----:B------:R-:W-:Y:S02]  /*0330*/  FSETP.GEU.AND P2, PT, R19, 1.175494350822287508e-38, PT ;  /* 0x008000001300780b */ /* 0x000fe40003f4e000 */
[C---:B-1----:R-:W-:Y:S02]  /*0340*/  FSETP.GT.AND P1, PT, R25.reuse, 8.50705917302346158658e+37, PT ;  /* 0x7e8000001900780b */ /* 0x042fe40003f24000 */
[----:B------:R-:W-:-:S07]  /*0350*/  FSETP.GEU.AND P3, PT, R25, 1.175494350822287508e-38, PT ;  /* 0x008000001900780b */ /* 0x000fce0003f6e000 */
[----:B------:R-:W-:-:S04]  /*0360*/  @P0 FMUL R19, R19, 0.25 ;  /* 0x3e80000013130820 */ /* 0x000fc80000400000 */
[----:B------:R-:W-:Y:S01]  /*0370*/  @!P2 FMUL R19, R19, 16777216 ;  /* 0x4b8000001313a820 */ /* 0x000fe20000400000 */
[----:B------:R-:W-:-:S05]  /*0380*/  @P1 FMUL R25, R25, 0.25 ;  /* 0x3e80000019191820 */ /* 0x000fca0000400000 */
[----:B------:R-:W0:Y:S01]  /*0390*/  MUFU.RCP R19, R19 ;  /* 0x0000001300137308 */ /* 0x000e220000001000 */
[----:B------:R-:W-:Y:S01]  /*03a0*/  @!P3 FMUL R25, R25, 16777216 ;  /* 0x4b8000001919b820 */ /* 0x000fe20000400000 */
[----:B------:R-:W-:-:S06]  /*03b0*/  FSEL R2, R3, 1, P0 ;  /* 0x3f80000003027808 */ /* 0x000fcc0000000000 */
[----:B------:R-:W1:Y:S01]  /*03c0*/  MUFU.RCP R14, R25 ;  /* 0x00000019000e7308 */ /* 0x000e620000001000 */
[----:B------:R-:W-:Y:S01]  /*03d0*/  FSEL R3, R3, 1, P1 ;  /* 0x3f80000003037808 */ /* 0x000fe20000800000 */
[----:B------:R-:W-:Y:S01]  /*03e0*/  @!P2 FMUL R2, R2, 16777216 ;  /* 0x4b8000000202a820 */ /* 0x000fe20000400000 */
[----:B--2---:R-:W-:-:S03]  /*03f0*/  FADD R4, R4, -R0 ;  /* 0x8000000004047221 */ /* 0x004fc60000000000 */
[----:B------:R-:W-:Y:S01]  /*0400*/  @!P3 FMUL R3, R3, 16777216 ;  /* 0x4b8000000303b820 */ /* 0x000fe20000400000 */
[----:B0-----:R-:W-:Y:S01]  /*0410*/  FMUL R15, R19, R2 ;  /* 0x00000002130f7220 */ /* 0x001fe20000400000 */
[--C-:B------:R-:W-:Y:S01]  /*0420*/  FADD R20, R5, -R0.reuse ;  /* 0x8000000005147221 */ /* 0x100fe20000000000 */
[--C-:B------:R-:W-:Y:S01]  /*0430*/  FADD R6, R6, -R0.reuse ;  /* 0x8000000006067221 */ /* 0x100fe20000000000 */
[----:B------:R-:W-:Y:S01]  /*0440*/  FADD R0, R7, -R0 ;  /* 0x8000000007007221 */ /* 0x000fe20000000000 */
[C---:B------:R-:W-:Y:S01]  /*0450*/  FMUL R5, R15.reuse, R4 ;  /* 0x000000040f057220 */ /* 0x040fe20000400000 */
[C---:B------:R-:W-:Y:S01]  /*0460*/  FMUL R4, R15.reuse, R20 ;  /* 0x000000140f047220 */ /* 0x040fe20000400000 */
[----:B-1----:R-:W-:Y:S02]  /*0470*/  FMUL R14, R14, R3 ;  /* 0x000000030e0e7220 */ /* 0x002fe40000400000 */
[----:B------:R-:W0:Y:S01]  /*0480*/  LDC.64 R2, c[0x0][0x238] ;  /* 0x00008e00ff027b82 */ /* 0x000e220000000a00 */
[C---:B------:R-:W-:Y:S01]  /*0490*/  FMUL R20, R15.reuse, R6 ;  /* 0x000000060f147220 */ /* 0x040fe20000400000 */
[----:B------:R-:W-:Y:S01]  /*04a0*/  FMUL R6, R15, R0 ;  /* 0x000000000f067220 */ /* 0x000fe20000400000 */
[--C-:B----4-:R-:W-:Y:S01]  /*04b0*/  FADD R7, R8, -R16.reuse ;  /* 0x8000001008077221 */ /* 0x110fe20000000000 */
[--C-:B------:R-:W-:Y:S01]  /*04c0*/  FADD R9, R9, -R16.reuse ;  /* 0x8000001009097221 */ /* 0x100fe20000000000 */
[--C-:B------:R-:W-:Y:S01]  /*04d0*/  FADD R15, R10, -R16.reuse ;  /* 0x800000100a0f7221 */ /* 0x100fe20000000000 */
[C-C-:B-----5:R-:W-:Y:S01]  /*04e0*/  FFMA R0, R24.reuse, R5, R23.reuse ;  /* 0x0000000518007223 */ /* 0x160fe20000000017 */
[----:B------:R-:W-:Y:S01]  /*04f0*/  FADD R11, R11, -R16 ;  /* 0x800000100b0b7221 */ /* 0x000fe20000000000 */
[C-C-:B------:R-:W-:Y:S01]  /*0500*/  FFMA R4, R24.reuse, R4, R23.reuse ;  /* 0x0000000418047223 */ /* 0x140fe20000000017 */
[C-C-:B------:R-:W-:Y:S01]  /*0510*/  FFMA R5, R24.reuse, R20, R23.reuse ;  /* 0x0000001418057223 */ /* 0x140fe20000000017 */
[----:B------:R-:W-:Y:S01]  /*0520*/  FFMA R23, R24, R6, R23 ;  /* 0x0000000618177223 */ /* 0x000fe20000000017 */
[C---:B------:R-:W-:Y:S01]  /*0530*/  FMUL R7, R14.reuse, R7 ;  /* 0x000000070e077220 */ /* 0x040fe20000400000 */
[C---:B------:R-:W-:Y:S01]  /*0540*/  FMUL R8, R14.reuse, R9 ;  /* 0x000000090e087220 */ /* 0x040fe20000400000 */
[C---:B------:R-:W-:Y:S01]  /*0550*/  FMUL R6, R14.reuse, R15 ;  /* 0x0000000f0e067220 */ /* 0x040fe20000400000 */
[----:B------:R-:W-:Y:S01]  /*0560*/  FMUL R14, R14, R11 ;  /* 0x0000000b0e0e7220 */ /* 0x000fe20000400000 */
[C-C-:B------:R-:W-:Y:S01]  /*0570*/  FFMA R9, R12.reuse, R7, R13.reuse ;  /* 0x000000070c097223 */ /* 0x140fe2000000000d */
[C-C-:B------:R-:W-:Y:S01]  /*0580*/  FFMA R8, R12.reuse, R8, R13.reuse ;  /* 0x000000080c087223 */ /* 0x140fe2000000000d */
[C-C-:B------:R-:W-:Y:S01]  /*0590*/  FFMA R10, R12.reuse, R6, R13.reuse ;  /* 0x000000060c0a7223 */ /* 0x140fe2000000000d */
[----:B------:R-:W-:Y:S01]  /*05a0*/  FFMA R14, R12, R14, R13 ;  /* 0x0000000e0c0e7223 */ /* 0x000fe2000000000d */
[----:B------:R-:W-:-:S02]  /*05b0*/  FSETP.GEU.AND P6, PT, R23, RZ, PT ;  /* 0x000000ff1700720b */ /* 0x000fc40003fce000 */
[----:B------:R-:W-:Y:S02]  /*05c0*/  FSETP.GEU.AND P0, PT, R5, RZ, PT ;  /* 0x000000ff0500720b */ /* 0x000fe40003f0e000 */
[----:B------:R-:W-:Y:S02]  /*05d0*/  FSETP.GEU.AND P1, PT, R4, RZ, PT ;  /* 0x000000ff0400720b */ /* 0x000fe40003f2e000 */
[----:B------:R-:W-:Y:S02]  /*05e0*/  FSETP.GEU.AND P3, PT, R14, RZ, PT ;  /* 0x000000ff0e00720b */ /* 0x000fe40003f6e000 */
[----:B------:R-:W-:Y:S02]  /*05f0*/  SEL R7, R23, RZ, P6 ;  /* 0x000000ff17077207 */ /* 0x000fe40003000000 */
[----:B------:R-:W-:Y:S02]  /*0600*/  FSETP.GEU.AND P2, PT, R0, RZ, PT ;  /* 0x000000ff0000720b */ /* 0x000fe40003f4e000 */
[----:B------:R-:W-:-:S02]  /*0610*/  FSETP.GEU.AND P4, PT, R10, RZ, PT ;  /* 0x000000ff0a00720b */ /* 0x000fc40003f8e000 */
[----:B------:R-:W-:Y:S02]  /*0620*/  FSETP.GEU.AND P5, PT, R9, RZ, PT ;  /* 0x000000ff0900720b */ /* 0x000fe40003fae000 */
[----:B------:R-:W-:Y:S02]  /*0630*/  FSETP.GEU.AND P6, PT, R8, RZ, PT ;  /* 0x000000ff0800720b */ /* 0x000fe40003fce000 */
[----:B------:R-:W-:Y:S01]  /*0640*/  SEL R6, R5, RZ, P0 ;  /* 0x000000ff05067207 */ /* 0x000fe20000000000 */
[----:B0-----:R-:W-:Y:S01]  /*0650*/  IMAD.WIDE R2, R18, 0x4, R2 ;  /* 0x0000000412027825 */ /* 0x001fe200078e0202 */
[----:B------:R-:W-:Y:S02]  /*0660*/  SEL R5, R4, RZ, P1 ;  /* 0x000000ff04057207 */ /* 0x000fe40000800000 */
[----:B------:R-:W-:Y:S02]  /*0670*/  SEL R15, R14, RZ, P3 ;  /* 0x000000ff0e0f7207 */ /* 0x000fe40001800000 */
[----:B------:R-:W-:-:S02]  /*0680*/  SEL R4, R0, RZ, P2 ;  /* 0x000000ff00047207 */ /* 0x000fc40001000000 */
[----:B------:R-:W-:Y:S02]  /*0690*/  SEL R14, R10, RZ, P4 ;  /* 0x000000ff0a0e7207 */ /* 0x000fe40002000000 */
[----:B------:R-:W-:Y:S02]  /*06a0*/  SEL R12, R9, RZ, P5 ;  /* 0x000000ff090c7207 */ /* 0x000fe40002800000 */
[----:B------:R-:W-:Y:S01]  /*06b0*/  SEL R13, R8, RZ, P6 ;  /* 0x000000ff080d7207 */ /* 0x000fe20003000000 */
[----:B------:R-:W-:Y:S04]  /*06c0*/  STG.E.128 desc[UR4][R2.64], R4 ;  /* 0x0000000402007986 */ /* 0x000fe8000c101d04 */
[----:B------:R-:W-:Y:S01]  /*06d0*/  STG.E.128 desc[UR4][R2.64+0x800], R12 ;  /* 0x0008000c02007986 */ /* 0x000fe2000c101d04 */
[----:B------:R-:W-:Y:S05]  /*06e0*/  EXIT ;  /* 0x000000000000794d */ /* 0x000fea0003800000 */
.L_x_0:
[----:B------:R-:W-:-:S00]  /*06f0*/  BRA `(.L_x_0) ;  /* 0xfffffffc00fc7947 */ /* 0x000fc0000383ffff */
[----:B------:R-:W-:-:S00]  /*0700*/  NOP ;  /* 0x0000000000007918 */ /* 0x000fc00000000000 */
[----:B------:R-:W-:-:S00]  /*0710*/  NOP ;  /* 0x0000000000007918 */ /* 0x000fc00000000000 */
[----:B------:R-:W-:-:S00]  /*0720*/  NOP ;  /* 0x0000000000007918 */ /* 0x000fc00000000000 */
[----:B------:R-:W-:-:S00]  /*0730*/  NOP ;  /* 0x0000000000007918 */ /* 0x000fc00000000000 */
[----:B------:R-:W-:-:S00]  /*0740*/  NOP ;  /* 0x0000000000007918 */ /* 0x000fc00000000000 */
[----:B------:R-:W-:-:S00]  /*0750*/  NOP ;  /* 0x0000000000007918 */ /* 0x000fc00000000000 */
[----:B------:R-:W-:-:S00]  /*0760*/  NOP ;  /* 0x0000000000007918 */ /* 0x000fc00000000000 */
[----:B------:R-:W-:-:S00]  /*0770*/  NOP ;  /* 0x0000000000007918 */ /* 0x000fc00000000000 */
.L_x_1:


//--------------------- .nv.global.init           --------------------------
	.section	.nv.global.init,"aw",@progbits
.nv.global.init:
	.type		_$_str,@object
	.size		_$_str,(_$_str_$_2 - _$_str)
_$_str:
        /*0000*/ 	.byte	0x5f, 0x5f, 0x43, 0x55, 0x44, 0x41, 0x5f, 0x46, 0x54, 0x5a, 0x00
	.type		_$_str_$_2,@object
	.size		_$_str_$_2,(.L_1 - _$_str_$_2)
_$_str_$_2:
        /*000b*/ 	.byte	0x5f, 0x5f, 0x43, 0x55, 0x44, 0x41, 0x5f, 0x50, 0x52, 0x45, 0x43, 0x5f, 0x53, 0x51, 0x52, 0x54
        /*001b*/ 	.byte	0x00
.L_1:


//--------------------- .nv.constant0.triton_poi_fused__native_batch_norm_legit_no_training_relu_14 --------------------------
	.section	.nv.constant0.triton_poi_fused__native_batch_norm_legit_no_training_relu_14,"a",@progbits
	.sectionflags	@""
	.align	4
.nv.constant0.triton_poi_fused__native_batch_norm_legit_no_training_relu_14:
	.zero		580
